//
// Generated by NVIDIA NVVM Compiler
//
// Compiler Build ID: CL-36424714
// Cuda compilation tools, release 13.0, V13.0.88
// Based on NVVM 20.0.0
//

.version 9.0
.target sm_100
.address_size 64

	// .globl	_Z10init_arrayPi
.func  (.param .b64 func_retval0) __internal_accurate_pow
(
	.param .b64 __internal_accurate_pow_param_0
)
;

.visible .entry _Z10init_arrayPi(
	.param .u64 .ptr .align 1 _Z10init_arrayPi_param_0
)
{
	.reg .pred 	%p<2>;
	.reg .b32 	%r<12>;
	.reg .b64 	%rd<3>;

	ld.param.u64 	%rd1, [_Z10init_arrayPi_param_0];
	mov.u32 	%r1, %ntid.x;
	mov.u32 	%r2, %ctaid.x;
	mul.lo.s32 	%r3, %r1, %r2;
	mov.u32 	%r4, %tid.x;
	neg.s32 	%r5, %r4;
	setp.ne.s32 	%p1, %r3, %r5;
	@%p1 bra 	$L__BB0_2;
	cvta.to.global.u64 	%rd2, %rd1;
	mov.b32 	%r6, 3;
	st.global.u32 	[%rd2], %r6;
	mov.b32 	%r7, 1;
	st.global.u32 	[%rd2+4], %r7;
	mov.b32 	%r8, 7;
	st.global.u32 	[%rd2+8], %r8;
	mov.b32 	%r9, 0;
	st.global.u32 	[%rd2+12], %r9;
	mov.b32 	%r10, 4;
	st.global.u32 	[%rd2+16], %r10;
	st.global.u32 	[%rd2+20], %r7;
	mov.b32 	%r11, 6;
	st.global.u32 	[%rd2+24], %r11;
	st.global.u32 	[%rd2+28], %r6;
$L__BB0_2:
	ret;

}
	// .globl	_Z6kernelPiii
.visible .entry _Z6kernelPiii(
	.param .u64 .ptr .align 1 _Z6kernelPiii_param_0,
	.param .u32 _Z6kernelPiii_param_1,
	.param .u32 _Z6kernelPiii_param_2
)
{
	.reg .pred 	%p<7>;
	.reg .b32 	%r<18>;
	.reg .b64 	%rd<10>;
	.reg .b64 	%fd<9>;

	ld.param.u64 	%rd1, [_Z6kernelPiii_param_0];
	ld.param.u32 	%r3, [_Z6kernelPiii_param_1];
	ld.param.u32 	%r4, [_Z6kernelPiii_param_2];
	mov.u32 	%r5, %ntid.x;
	mov.u32 	%r6, %ctaid.x;
	mov.u32 	%r7, %tid.x;
	mad.lo.s32 	%r1, %r5, %r6, %r7;
	add.s32 	%r8, %r4, -1;
	cvt.rn.f64.s32 	%fd1, %r8;
	mov.f64 	%fd2, 0d4000000000000000;
	{
	.reg .b32 %temp; 
	mov.b64 	{%temp, %r9}, %fd2;
	}
	{
	.reg .b32 %temp; 
	mov.b64 	{%temp, %r10}, %fd1;
	}
	shr.u32 	%r11, %r10, 20;
	and.b32  	%r12, %r11, 2047;
	add.s32 	%r13, %r12, -1012;
	mov.b64 	%rd2, %fd1;
	shl.b64 	%rd3, %rd2, %r13;
	setp.eq.s64 	%p1, %rd3, -9223372036854775808;
	{ // callseq 0, 0
	.param .b64 param0;
	st.param.f64 	[param0], %fd1;
	.param .b64 retval0;
	call.uni (retval0), 
	__internal_accurate_pow, 
	(
	param0
	);
	ld.param.f64 	%fd3, [retval0];
	} // callseq 0
	setp.lt.s32 	%p2, %r9, 0;
	neg.f64 	%fd5, %fd3;
	selp.f64 	%fd6, %fd5, %fd3, %p1;
	selp.f64 	%fd7, %fd6, %fd3, %p2;
	setp.eq.s32 	%p3, %r8, 0;
	selp.f64 	%fd8, 0d3FF0000000000000, %fd7, %p3;
	cvt.rzi.s32.f64 	%r2, %fd8;
	setp.lt.s32 	%p4, %r1, %r2;
	setp.ge.s32 	%p5, %r1, %r3;
	or.pred  	%p6, %p5, %p4;
	@%p6 bra 	$L__BB1_2;
	cvta.to.global.u64 	%rd5, %rd1;
	sub.s32 	%r14, %r1, %r2;
	mul.wide.s32 	%rd6, %r14, 4;
	add.s64 	%rd7, %rd5, %rd6;
	ld.global.u32 	%r15, [%rd7];
	mul.wide.s32 	%rd8, %r2, 4;
	add.s64 	%rd9, %rd7, %rd8;
	ld.global.u32 	%r16, [%rd9];
	add.s32 	%r17, %r16, %r15;
	st.global.u32 	[%rd9], %r17;
$L__BB1_2:
	ret;

}
.func  (.param .b64 func_retval0) __internal_accurate_pow(
	.param .b64 __internal_accurate_pow_param_0
)
{
	.reg .pred 	%p<8>;
	.reg .b32 	%r<46>;
	.reg .b32 	%f<3>;
	.reg .b64 	%fd<109>;

	ld.param.f64 	%fd10, [__internal_accurate_pow_param_0];
	mov.f64 	%fd11, 0d4000000000000000;
	{
	.reg .b32 %temp; 
	mov.b64 	{%temp, %r8}, %fd11;
	}
	{
	.reg .b32 %temp; 
	mov.b64 	{%r9, %temp}, %fd11;
	}
	shr.u32 	%r10, %r8, 20;
	setp.lt.u32 	%p1, %r8, 1048576;
	mov.f64 	%fd12, 0d4360000000000000;
	{
	.reg .b32 %temp; 
	mov.b64 	{%temp, %r11}, %fd12;
	}
	{
	.reg .b32 %temp; 
	mov.b64 	{%r12, %temp}, %fd12;
	}
	shr.u32 	%r13, %r11, 20;
	add.s32 	%r14, %r13, -54;
	selp.b32 	%r15, %r12, %r9, %p1;
	selp.b32 	%r16, %r11, %r8, %p1;
	selp.b32 	%r1, %r14, %r10, %p1;
	add.s32 	%r45, %r1, -1023;
	and.b32  	%r17, %r16, -2146435073;
	or.b32  	%r18, %r17, 1072693248;
	mov.b64 	%fd107, {%r15, %r18};
	setp.lt.u32 	%p2, %r18, 1073127583;
	@%p2 bra 	$L__BB2_2;
	{
	.reg .b32 %temp; 
	mov.b64 	{%r19, %temp}, %fd107;
	}
	{
	.reg .b32 %temp; 
	mov.b64 	{%temp, %r20}, %fd107;
	}
	add.s32 	%r21, %r20, -1048576;
	mov.b64 	%fd107, {%r19, %r21};
	add.s32 	%r45, %r1, -1022;
$L__BB2_2:
	add.f64 	%fd13, %fd107, 0dBFF0000000000000;
	add.f64 	%fd14, %fd107, 0d3FF0000000000000;
	rcp.approx.ftz.f64 	%fd15, %fd14;
	neg.f64 	%fd16, %fd14;
	fma.rn.f64 	%fd17, %fd16, %fd15, 0d3FF0000000000000;
	fma.rn.f64 	%fd18, %fd17, %fd17, %fd17;
	fma.rn.f64 	%fd19, %fd18, %fd15, %fd15;
	mul.f64 	%fd20, %fd13, %fd19;
	fma.rn.f64 	%fd21, %fd13, %fd19, %fd20;
	mul.f64 	%fd22, %fd21, %fd21;
	fma.rn.f64 	%fd23, %fd22, 0d3EB0F5FF7D2CAFE2, 0d3ED0F5D241AD3B5A;
	fma.rn.f64 	%fd24, %fd23, %fd22, 0d3EF3B20A75488A3F;
	fma.rn.f64 	%fd25, %fd24, %fd22, 0d3F1745CDE4FAECD5;
	fma.rn.f64 	%fd26, %fd25, %fd22, 0d3F3C71C7258A578B;
	fma.rn.f64 	%fd27, %fd26, %fd22, 0d3F6249249242B910;
	fma.rn.f64 	%fd28, %fd27, %fd22, 0d3F89999999999DFB;
	sub.f64 	%fd29, %fd13, %fd21;
	add.f64 	%fd30, %fd29, %fd29;
	neg.f64 	%fd31, %fd21;
	fma.rn.f64 	%fd32, %fd31, %fd13, %fd30;
	mul.f64 	%fd33, %fd19, %fd32;
	fma.rn.f64 	%fd34, %fd22, %fd28, 0d3FB5555555555555;
	mov.f64 	%fd35, 0d3FB5555555555555;
	sub.f64 	%fd36, %fd35, %fd34;
	fma.rn.f64 	%fd37, %fd22, %fd28, %fd36;
	add.f64 	%fd38, %fd37, 0dBC46A4CB00B9E7B0;
	add.f64 	%fd39, %fd34, %fd38;
	sub.f64 	%fd40, %fd34, %fd39;
	add.f64 	%fd41, %fd38, %fd40;
	mul.rn.f64 	%fd42, %fd21, %fd21;
	neg.f64 	%fd43, %fd42;
	fma.rn.f64 	%fd44, %fd21, %fd21, %fd43;
	{
	.reg .b32 %temp; 
	mov.b64 	{%r22, %temp}, %fd33;
	}
	{
	.reg .b32 %temp; 
	mov.b64 	{%temp, %r23}, %fd33;
	}
	add.s32 	%r24, %r23, 1048576;
	mov.b64 	%fd45, {%r22, %r24};
	fma.rn.f64 	%fd46, %fd21, %fd45, %fd44;
	mul.rn.f64 	%fd47, %fd42, %fd21;
	neg.f64 	%fd48, %fd47;
	fma.rn.f64 	%fd49, %fd42, %fd21, %fd48;
	fma.rn.f64 	%fd50, %fd42, %fd33, %fd49;
	fma.rn.f64 	%fd51, %fd46, %fd21, %fd50;
	mul.rn.f64 	%fd52, %fd39, %fd47;
	neg.f64 	%fd53, %fd52;
	fma.rn.f64 	%fd54, %fd39, %fd47, %fd53;
	fma.rn.f64 	%fd55, %fd39, %fd51, %fd54;
	fma.rn.f64 	%fd56, %fd41, %fd47, %fd55;
	add.f64 	%fd57, %fd52, %fd56;
	sub.f64 	%fd58, %fd52, %fd57;
	add.f64 	%fd59, %fd56, %fd58;
	add.f64 	%fd60, %fd21, %fd57;
	sub.f64 	%fd61, %fd21, %fd60;
	add.f64 	%fd62, %fd57, %fd61;
	add.f64 	%fd63, %fd59, %fd62;
	add.f64 	%fd64, %fd33, %fd63;
	add.f64 	%fd65, %fd60, %fd64;
	sub.f64 	%fd66, %fd60, %fd65;
	add.f64 	%fd67, %fd64, %fd66;
	xor.b32  	%r25, %r45, -2147483648;
	mov.b32 	%r26, 1127219200;
	mov.b64 	%fd68, {%r25, %r26};
	mov.b32 	%r27, -2147483648;
	mov.b64 	%fd69, {%r27, %r26};
	sub.f64 	%fd70, %fd68, %fd69;
	fma.rn.f64 	%fd71, %fd70, 0d3FE62E42FEFA39EF, %fd65;
	fma.rn.f64 	%fd72, %fd70, 0dBFE62E42FEFA39EF, %fd71;
	sub.f64 	%fd73, %fd72, %fd65;
	sub.f64 	%fd74, %fd67, %fd73;
	fma.rn.f64 	%fd75, %fd70, 0d3C7ABC9E3B39803F, %fd74;
	add.f64 	%fd76, %fd71, %fd75;
	sub.f64 	%fd77, %fd71, %fd76;
	add.f64 	%fd78, %fd75, %fd77;
	{
	.reg .b32 %temp; 
	mov.b64 	{%temp, %r28}, %fd10;
	}
	{
	.reg .b32 %temp; 
	mov.b64 	{%r29, %temp}, %fd10;
	}
	shl.b32 	%r30, %r28, 1;
	setp.gt.u32 	%p3, %r30, -33554433;
	and.b32  	%r31, %r28, -15728641;
	selp.b32 	%r32, %r31, %r28, %p3;
	mov.b64 	%fd79, {%r29, %r32};
	mul.rn.f64 	%fd80, %fd76, %fd79;
	neg.f64 	%fd81, %fd80;
	fma.rn.f64 	%fd82, %fd76, %fd79, %fd81;
	fma.rn.f64 	%fd83, %fd78, %fd79, %fd82;
	add.f64 	%fd4, %fd80, %fd83;
	sub.f64 	%fd84, %fd80, %fd4;
	add.f64 	%fd5, %fd83, %fd84;
	fma.rn.f64 	%fd85, %fd4, 0d3FF71547652B82FE, 0d4338000000000000;
	{
	.reg .b32 %temp; 
	mov.b64 	{%r5, %temp}, %fd85;
	}
	mov.f64 	%fd86, 0dC338000000000000;
	add.rn.f64 	%fd87, %fd85, %fd86;
	fma.rn.f64 	%fd88, %fd87, 0dBFE62E42FEFA39EF, %fd4;
	fma.rn.f64 	%fd89, %fd87, 0dBC7ABC9E3B39803F, %fd88;
	fma.rn.f64 	%fd90, %fd89, 0d3E5ADE1569CE2BDF, 0d3E928AF3FCA213EA;
	fma.rn.f64 	%fd91, %fd90, %fd89, 0d3EC71DEE62401315;
	fma.rn.f64 	%fd92, %fd91, %fd89, 0d3EFA01997C89EB71;
	fma.rn.f64 	%fd93, %fd92, %fd89, 0d3F2A01A014761F65;
	fma.rn.f64 	%fd94, %fd93, %fd89, 0d3F56C16C1852B7AF;
	fma.rn.f64 	%fd95, %fd94, %fd89, 0d3F81111111122322;
	fma.rn.f64 	%fd96, %fd95, %fd89, 0d3FA55555555502A1;
	fma.rn.f64 	%fd97, %fd96, %fd89, 0d3FC5555555555511;
	fma.rn.f64 	%fd98, %fd97, %fd89, 0d3FE000000000000B;
	fma.rn.f64 	%fd99, %fd98, %fd89, 0d3FF0000000000000;
	fma.rn.f64 	%fd100, %fd99, %fd89, 0d3FF0000000000000;
	{
	.reg .b32 %temp; 
	mov.b64 	{%r6, %temp}, %fd100;
	}
	{
	.reg .b32 %temp; 
	mov.b64 	{%temp, %r7}, %fd100;
	}
	shl.b32 	%r33, %r5, 20;
	add.s32 	%r34, %r33, %r7;
	mov.b64 	%fd108, {%r6, %r34};
	{
	.reg .b32 %temp; 
	mov.b64 	{%temp, %r35}, %fd4;
	}
	mov.b32 	%f2, %r35;
	abs.f32 	%f1, %f2;
	setp.lt.f32 	%p4, %f1, 0f4086232B;
	@%p4 bra 	$L__BB2_5;
	setp.lt.f64 	%p5, %fd4, 0d0000000000000000;
	add.f64 	%fd101, %fd4, 0d7FF0000000000000;
	selp.f64 	%fd108, 0d0000000000000000, %fd101, %p5;
	setp.geu.f32 	%p6, %f1, 0f40874800;
	@%p6 bra 	$L__BB2_5;
	shr.u32 	%r36, %r5, 31;
	add.s32 	%r37, %r5, %r36;
	shr.s32 	%r38, %r37, 1;
	shl.b32 	%r39, %r38, 20;
	add.s32 	%r40, %r7, %r39;
	mov.b64 	%fd102, {%r6, %r40};
	sub.s32 	%r41, %r5, %r38;
	shl.b32 	%r42, %r41, 20;
	add.s32 	%r43, %r42, 1072693248;
	mov.b32 	%r44, 0;
	mov.b64 	%fd103, {%r44, %r43};
	mul.f64 	%fd108, %fd103, %fd102;
$L__BB2_5:
	abs.f64 	%fd104, %fd108;
	setp.eq.f64 	%p7, %fd104, 0d7FF0000000000000;
	fma.rn.f64 	%fd105, %fd108, %fd5, %fd108;
	selp.f64 	%fd106, %fd108, %fd105, %p7;
	st.param.f64 	[func_retval0], %fd106;
	ret;

}


// ===== COMPILED SASS (sm_100) =====

	.target	sm_100

	.elftype	@"ET_EXEC"


//--------------------- .note.nv.tkinfo           --------------------------
	.section	.note.nv.tkinfo,"",@"SHT_NOTE"
	.sectionflags	@"SHF_NOTE_NV_TKINFO"
	.tkinfo
        /*0018*/ 	.word	0x00000002
        /*0030*/ 	.string	""
        /*0030*/ 	.string	"ptxas"
        /*0030*/ 	.string	"Cuda compilation tools, release 13.0, V13.0.88"
        /*0030*/ 	.string	"Build cuda_13.0.r13.0/compiler.36424714_0"
        /*0030*/ 	.string	"-arch sm_100 -m 64 "



//--------------------- .note.nv.cuinfo           --------------------------
	.section	.note.nv.cuinfo,"",@"SHT_NOTE"
	.sectionflags	@"SHF_NOTE_NV_CUINFO"
        /*0018*/ 	.short	0x0002
        /*001a*/ 	.short	0x0064
        /*001c*/ 	.short	0x0082
	.zero		2


//--------------------- .nv.info                  --------------------------
	.section	.nv.info,"",@"SHT_CUDA_INFO"
	.align	4


	//----- nvinfo : EIATTR_REGCOUNT
	.align		4
        /*0000*/ 	.byte	0x04, 0x2f
        /*0002*/ 	.short	(.L_1 - .L_0)
	.align		4
.L_0:
        /*0004*/ 	.word	index@(_Z10init_arrayPi)
        /*0008*/ 	.word	0x00000010


	//----- nvinfo : EIATTR_FRAME_SIZE
	.align		4
.L_1:
        /*000c*/ 	.byte	0x04, 0x11
        /*000e*/ 	.short	(.L_3 - .L_2)
	.align		4
.L_2:
        /*0010*/ 	.word	index@(_Z10init_arrayPi)
        /*0014*/ 	.word	0x00000000


	//----- nvinfo : EIATTR_REGCOUNT
	.align		4
.L_3:
        /*0018*/ 	.byte	0x04, 0x2f
        /*001a*/ 	.short	(.L_5 - .L_4)
	.align		4
.L_4:
        /*001c*/ 	.word	index@(_Z6kernelPiii)
        /*0020*/ 	.word	0x0000001c


	//----- nvinfo : EIATTR_FRAME_SIZE
	.align		4
.L_5:
        /*0024*/ 	.byte	0x04, 0x11
        /*0026*/ 	.short	(.L_7 - .L_6)
	.align		4
.L_6:
        /*0028*/ 	.word	index@($_Z6kernelPiii$__internal_accurate_pow)
        /*002c*/ 	.word	0x00000000


	//----- nvinfo : EIATTR_FRAME_SIZE
	.align		4
.L_7:
        /*0030*/ 	.byte	0x04, 0x11
        /*0032*/ 	.short	(.L_9 - .L_8)
	.align		4
.L_8:
        /*0034*/ 	.word	index@(_Z6kernelPiii)
        /*0038*/ 	.word	0x00000000


	//----- nvinfo : EIATTR_MIN_STACK_SIZE
	.align		4
.L_9:
        /*003c*/ 	.byte	0x04, 0x12
        /*003e*/ 	.short	(.L_11 - .L_10)
	.align		4
.L_10:
        /*0040*/ 	.word	index@(_Z6kernelPiii)
        /*0044*/ 	.word	0x00000000


	//----- nvinfo : EIATTR_MIN_STACK_SIZE
	.align		4
.L_11:
        /*0048*/ 	.byte	0x04, 0x12
        /*004a*/ 	.short	(.L_13 - .L_12)
	.align		4
.L_12:
        /*004c*/ 	.word	index@(_Z10init_arrayPi)
        /*0050*/ 	.word	0x00000000
.L_13:


//--------------------- .nv.compat                --------------------------
	.section	.nv.compat,"",@"SHT_CUDA_COMPAT_INFO"
	.align	4
        /*0000*/ 	.byte	0x02, 0x09, 0x00, 0x00, 0x02, 0x02, 0x01, 0x00, 0x02, 0x05, 0x05, 0x00, 0x03, 0x07, 0x01, 0x01
        /*0010*/ 	.byte	0x02, 0x03, 0x00, 0x00, 0x02, 0x06, 0x01, 0x00, 0x04, 0x0b, 0x08, 0x00, 0x01, 0x00, 0x00, 0x00
        /*0020*/ 	.byte	0x00, 0x00, 0x00, 0x00


//--------------------- .nv.info._Z6kernelPiii    --------------------------
	.section	.nv.info._Z6kernelPiii,"",@"SHT_CUDA_INFO"
	.sectionflags	@""
	.align	4


	//----- nvinfo : EIATTR_CUDA_API_VERSION
	.align		4
        /*0000*/ 	.byte	0x04, 0x37
        /*0002*/ 	.short	(.L_15 - .L_14)
.L_14:
        /*0004*/ 	.word	0x00000082


	//----- nvinfo : EIATTR_KPARAM_INFO
	.align		4
.L_15:
        /*0008*/ 	.byte	0x04, 0x17
        /*000a*/ 	.short	(.L_17 - .L_16)
.L_16:
        /*000c*/ 	.word	0x00000000
        /*0010*/ 	.short	0x0002
        /*0012*/ 	.short	0x000c
        /*0014*/ 	.byte	0x00, 0xf0, 0x11, 0x00


	//----- nvinfo : EIATTR_KPARAM_INFO
	.align		4
.L_17:
        /*0018*/ 	.byte	0x04, 0x17
        /*001a*/ 	.short	(.L_19 - .L_18)
.L_18:
        /*001c*/ 	.word	0x00000000
        /*0020*/ 	.short	0x0001
        /*0022*/ 	.short	0x0008
        /*0024*/ 	.byte	0x00, 0xf0, 0x11, 0x00


	//----- nvinfo : EIATTR_KPARAM_INFO
	.align		4
.L_19:
        /*0028*/ 	.byte	0x04, 0x17
        /*002a*/ 	.short	(.L_21 - .L_20)
.L_20:
        /*002c*/ 	.word	0x00000000
        /*0030*/ 	.short	0x0000
        /*0032*/ 	.short	0x0000
        /*0034*/ 	.byte	0x00, 0xf5, 0x21, 0x00


	//----- nvinfo : EIATTR_SPARSE_MMA_MASK
	.align		4
.L_21:
        /*0038*/ 	.byte	0x03, 0x50
        /*003a*/ 	.short	0x0000


	//----- nvinfo : EIATTR_MAXREG_COUNT
	.align		4
        /*003c*/ 	.byte	0x03, 0x1b
        /*003e*/ 	.short	0x00ff


	//----- nvinfo : EIATTR_MERCURY_ISA_VERSION
	.align		4
        /*0040*/ 	.byte	0x03, 0x5f
        /*0042*/ 	.short	0x0101


	//----- nvinfo : EIATTR_VRC_CTA_INIT_COUNT
	.align		4
        /*0044*/ 	.byte	0x02, 0x4a
	.zero		1
	.zero		1


	//----- nvinfo : EIATTR_EXIT_INSTR_OFFSETS
	.align		4
        /*0048*/ 	.byte	0x04, 0x1c
        /*004a*/ 	.short	(.L_23 - .L_22)


	//   ....[0]....
.L_22:
        /*004c*/ 	.word	0x00000110


	//   ....[1]....
        /*0050*/ 	.word	0x000001b0


	//----- nvinfo : EIATTR_CRS_STACK_SIZE
	.align		4
.L_23:
        /*0054*/ 	.byte	0x04, 0x1e
        /*0056*/ 	.short	(.L_25 - .L_24)
.L_24:
        /*0058*/ 	.word	0x00000000


	//----- nvinfo : EIATTR_CBANK_PARAM_SIZE
	.align		4
.L_25:
        /*005c*/ 	.byte	0x03, 0x19
        /*005e*/ 	.short	0x0010


	//----- nvinfo : EIATTR_PARAM_CBANK
	.align		4
        /*0060*/ 	.byte	0x04, 0x0a
        /*0062*/ 	.short	(.L_27 - .L_26)
	.align		4
.L_26:
        /*0064*/ 	.word	index@(.nv.constant0._Z6kernelPiii)
        /*0068*/ 	.short	0x0380
        /*006a*/ 	.short	0x0010


	//----- nvinfo : EIATTR_SW_WAR
	.align		4
.L_27:
        /*006c*/ 	.byte	0x04, 0x36
        /*006e*/ 	.short	(.L_29 - .L_28)
.L_28:
        /*0070*/ 	.word	0x00000008
.L_29:


//--------------------- .nv.info._Z10init_arrayPi --------------------------
	.section	.nv.info._Z10init_arrayPi,"",@"SHT_CUDA_INFO"
	.sectionflags	@""
	.align	4


	//----- nvinfo : EIATTR_CUDA_API_VERSION
	.align		4
        /*0000*/ 	.byte	0x04, 0x37
        /*0002*/ 	.short	(.L_31 - .L_30)
.L_30:
        /*0004*/ 	.word	0x00000082


	//----- nvinfo : EIATTR_KPARAM_INFO
	.align		4
.L_31:
        /*0008*/ 	.byte	0x04, 0x17
        /*000a*/ 	.short	(.L_33 - .L_32)
.L_32:
        /*000c*/ 	.word	0x00000000
        /*0010*/ 	.short	0x0000
        /*0012*/ 	.short	0x0000
        /*0014*/ 	.byte	0x00, 0xf5, 0x21, 0x00


	//----- nvinfo : EIATTR_SPARSE_MMA_MASK
	.align		4
.L_33:
        /*0018*/ 	.byte	0x03, 0x50
        /*001a*/ 	.short	0x0000


	//----- nvinfo : EIATTR_MAXREG_COUNT
	.align		4
        /*001c*/ 	.byte	0x03, 0x1b
        /*001e*/ 	.short	0x00ff


	//----- nvinfo : EIATTR_MERCURY_ISA_VERSION
	.align		4
        /*0020*/ 	.byte	0x03, 0x5f
        /*0022*/ 	.short	0x0101


	//----- nvinfo : EIATTR_VRC_CTA_INIT_COUNT
	.align		4
        /*0024*/ 	.byte	0x02, 0x4a
	.zero		1
	.zero		1


	//----- nvinfo : EIATTR_EXIT_INSTR_OFFSETS
	.align		4
        /*0028*/ 	.byte	0x04, 0x1c
        /*002a*/ 	.short	(.L_35 - .L_34)


	//   ....[0]....
.L_34:
        /*002c*/ 	.word	0x00000070


	//   ....[1]....
        /*0030*/ 	.word	0x00000170


	//----- nvinfo : EIATTR_CBANK_PARAM_SIZE
	.align		4
.L_35:
        /*0034*/ 	.byte	0x03, 0x19
        /*0036*/ 	.short	0x0008


	//----- nvinfo : EIATTR_PARAM_CBANK
	.align		4
        /*0038*/ 	.byte	0x04, 0x0a
        /*003a*/ 	.short	(.L_37 - .L_36)
	.align		4
.L_36:
        /*003c*/ 	.word	index@(.nv.constant0._Z10init_arrayPi)
        /*0040*/ 	.short	0x0380
        /*0042*/ 	.short	0x0008


	//----- nvinfo : EIATTR_SW_WAR
	.align		4
.L_37:
        /*0044*/ 	.byte	0x04, 0x36
        /*0046*/ 	.short	(.L_39 - .L_38)
.L_38:
        /*0048*/ 	.word	0x00000008
.L_39:


//--------------------- .nv.callgraph             --------------------------
	.section	.nv.callgraph,"",@"SHT_CUDA_CALLGRAPH"
	.align	4
	.sectionentsize	8
	.align		4
        /*0000*/ 	.word	0x00000000
	.align		4
        /*0004*/ 	.word	0xffffffff
	.align		4
        /*0008*/ 	.word	0x00000000
	.align		4
        /*000c*/ 	.word	0xfffffffe
	.align		4
        /*0010*/ 	.word	0x00000000
	.align		4
        /*0014*/ 	.word	0xfffffffd
	.align		4
        /*0018*/ 	.word	0x00000000
	.align		4
        /*001c*/ 	.word	0xfffffffc


//--------------------- .text._Z6kernelPiii       --------------------------
	.section	.text._Z6kernelPiii,"ax",@progbits
	.align	128
        .global         _Z6kernelPiii
        .type           _Z6kernelPiii,@function
        .size           _Z6kernelPiii,(.L_x_3 - _Z6kernelPiii)
        .other          _Z6kernelPiii,@"STO_CUDA_ENTRY STV_DEFAULT"
_Z6kernelPiii:
.text._Z6kernelPiii:
[----:B------:R-:W-:Y:S01]  /*0000*/  LDC R1, c[0x0][0x37c] ;  /* 0x0000df00ff017b82 */ /* 0x000fe20000000800 */
[----:B------:R-:W0:Y:S01]  /*0010*/  LDCU UR4, c[0x0][0x38c] ;  /* 0x00007180ff0477ac */ /* 0x000e220008000800 */
[----:B------:R-:W1:Y:S01]  /*0020*/  S2R R4, SR_CTAID.X ;  /* 0x0000000000047919 */ /* 0x000e620000002500 */
[----:B------:R-:W-:Y:S01]  /*0030*/  MOV R0, 0xa0 ;  /* 0x000000a000007802 */ /* 0x000fe20000000f00 */
[----:B------:R-:W1:Y:S01]  /*0040*/  LDCU UR5, c[0x0][0x360] ;  /* 0x00006c00ff0577ac */ /* 0x000e620008000800 */
[----:B------:R-:W1:Y:S01]  /*0050*/  S2R R5, SR_TID.X ;  /* 0x0000000000057919 */ /* 0x000e620000002100 */
[----:B0-----:R-:W-:-:S09]  /*0060*/  UIADD3 UR4, UPT, UPT, UR4, -0x1, URZ ;  /* 0xffffffff04047890 */ /* 0x001fd2000fffe0ff */
[----:B------:R-:W0:Y:S01]  /*0070*/  I2F.F64 R2, UR4 ;  /* 0x0000000400027d12 */ /* 0x000e220008201c00 */
[----:B-1----:R-:W-:-:S07]  /*0080*/  IMAD R4, R4, UR5, R5 ;  /* 0x0000000504047c24 */ /* 0x002fce000f8e0205 */
[----:B0-----:R-:W-:Y:S05]  /*0090*/  CALL.REL.NOINC `($_Z6kernelPiii$__internal_accurate_pow) ;  /* 0x0000000000487944 */ /* 0x001fea0003c00000 */
[----:B------:R-:W-:Y:S01]  /*00a0*/  ISETP.NE.AND P0, PT, RZ, UR4, PT ;  /* 0x00000004ff007c0c */ /* 0x000fe2000bf05270 */
[----:B------:R-:W0:Y:S03]  /*00b0*/  LDCU UR5, c[0x0][0x388] ;  /* 0x00007100ff0577ac */ /* 0x000e260008000800 */
[----:B------:R-:W-:Y:S02]  /*00c0*/  FSEL R2, R5, RZ, P0 ;  /* 0x000000ff05027208 */ /* 0x000fe40000000000 */
[----:B------:R-:W-:-:S04]  /*00d0*/  FSEL R3, R6, 1.875, P0 ;  /* 0x3ff0000006037808 */ /* 0x000fc80000000000 */
[----:B------:R-:W1:Y:S02]  /*00e0*/  F2I.F64.TRUNC R7, R2 ;  /* 0x0000000200077311 */ /* 0x000e64000030d100 */
[----:B-1----:R-:W-:-:S04]  /*00f0*/  ISETP.GE.AND P0, PT, R4, R7, PT ;  /* 0x000000070400720c */ /* 0x002fc80003f06270 */
[----:B0-----:R-:W-:-:S13]  /*0100*/  ISETP.GE.OR P0, PT, R4, UR5, !P0 ;  /* 0x0000000504007c0c */ /* 0x001fda000c706670 */
[----:B------:R-:W-:Y:S05]  /*0110*/  @P0 EXIT ;  /* 0x000000000000094d */ /* 0x000fea0003800000 */
[----:B------:R-:W0:Y:S01]  /*0120*/  LDC.64 R2, c[0x0][0x380] ;  /* 0x0000e000ff027b82 */ /* 0x000e220000000a00 */
[----:B------:R-:W1:Y:S01]  /*0130*/  LDCU.64 UR4, c[0x0][0x358] ;  /* 0x00006b00ff0477ac */ /* 0x000e620008000a00 */
[----:B------:R-:W-:-:S04]  /*0140*/  IMAD.IADD R5, R4, 0x1, -R7 ;  /* 0x0000000104057824 */ /* 0x000fc800078e0a07 */
[----:B0-----:R-:W-:-:S04]  /*0150*/  IMAD.WIDE R2, R5, 0x4, R2 ;  /* 0x0000000405027825 */ /* 0x001fc800078e0202 */
[----:B------:R-:W-:Y:S02]  /*0160*/  IMAD.WIDE R4, R7, 0x4, R2 ;  /* 0x0000000407047825 */ /* 0x000fe400078e0202 */
[----:B-1----:R-:W2:Y:S04]  /*0170*/  LDG.E R2, desc[UR4][R2.64] ;  /* 0x0000000402027981 */ /* 0x002ea8000c1e1900 */
[----:B------:R-:W2:Y:S02]  /*0180*/  LDG.E R7, desc[UR4][R4.64] ;  /* 0x0000000404077981 */ /* 0x000ea4000c1e1900 */
[----:B--2---:R-:W-:-:S05]  /*0190*/  IMAD.IADD R7, R2, 0x1, R7 ;  /* 0x0000000102077824 */ /* 0x004fca00078e0207 */
[----:B------:R-:W-:Y:S01]  /*01a0*/  STG.E desc[UR4][R4.64], R7 ;  /* 0x0000000704007986 */ /* 0x000fe2000c101904 */
[----:B------:R-:W-:Y:S05]  /*01b0*/  EXIT ;  /* 0x000000000000794d */ /* 0x000fea0003800000 */
        .type           $_Z6kernelPiii$__internal_accurate_pow,@function
        .size           $_Z6kernelPiii$__internal_accurate_pow,(.L_x_3 - $_Z6kernelPiii$__internal_accurate_pow)
$_Z6kernelPiii$__internal_accurate_pow:
[----:B------:R-:W0:Y:S01]  /*01c0*/  MUFU.RCP64H R9, 2 ;  /* 0x4000000000097908 */ /* 0x000e220000001800 */
[----:B------:R-:W-:Y:S02]  /*01d0*/  HFMA2 R7, -RZ, RZ, 2, 0 ;  /* 0x40000000ff077431 */ /* 0x000fe400000001ff */
[----:B------:R-:W-:Y:S01]  /*01e0*/  IMAD.MOV.U32 R6, RZ, RZ, 0x0 ;  /* 0x00000000ff067424 */ /* 0x000fe200078e00ff */
[----:B------:R-:W-:Y:S01]  /*01f0*/  UMOV UR6, 0x7d2cafe2 ;  /* 0x7d2cafe200067882 */ /* 0x000fe20000000000 */
[----:B------:R-:W-:Y:S01]  /*0200*/  IMAD.MOV.U32 R8, RZ, RZ, RZ ;  /* 0x000000ffff087224 */ /* 0x000fe200078e00ff */
[----:B------:R-:W-:Y:S01]  /*0210*/  UMOV UR7, 0x3eb0f5ff ;  /* 0x3eb0f5ff00077882 */ /* 0x000fe20000000000 */
[----:B------:R-:W-:Y:S02]  /*0220*/  IMAD.MOV.U32 R12, RZ, RZ, 0x41ad3b5a ;  /* 0x41ad3b5aff0c7424 */ /* 0x000fe400078e00ff */
[----:B------:R-:W-:Y:S02]  /*0230*/  IMAD.MOV.U32 R13, RZ, RZ, 0x3ed0f5d2 ;  /* 0x3ed0f5d2ff0d7424 */ /* 0x000fe400078e00ff */
[----:B------:R-:W-:-:S05]  /*0240*/  IMAD.SHL.U32 R5, R3, 0x2, RZ ;  /* 0x0000000203057824 */ /* 0x000fca00078e00ff */
[----:B------:R-:W-:Y:S01]  /*0250*/  ISETP.GT.U32.AND P0, PT, R5, -0x2000001, PT ;  /* 0xfdffffff0500780c */ /* 0x000fe20003f04070 */
[----:B0-----:R-:W-:-:S08]  /*0260*/  DFMA R6, R8, -R6, 1 ;  /* 0x3ff000000806742b */ /* 0x001fd00000000806 */
[----:B------:R-:W-:-:S08]  /*0270*/  DFMA R6, R6, R6, R6 ;  /* 0x000000060606722b */ /* 0x000fd00000000006 */
[----:B------:R-:W-:-:S08]  /*0280*/  DFMA R8, R8, R6, R8 ;  /* 0x000000060808722b */ /* 0x000fd00000000008 */
[----:B------:R-:W-:-:S08]  /*0290*/  DMUL R6, RZ, R8 ;  /* 0x00000008ff067228 */ /* 0x000fd00000000000 */
[----:B------:R-:W-:-:S08]  /*02a0*/  DFMA R6, RZ, R8, R6 ;  /* 0x00000008ff06722b */ /* 0x000fd00000000006 */
[----:B------:R-:W-:Y:S02]  /*02b0*/  DMUL R10, R6, R6 ;  /* 0x00000006060a7228 */ /* 0x000fe40000000000 */
[----:B------:R-:W-:-:S06]  /*02c0*/  DADD R14, RZ, -R6 ;  /* 0x00000000ff0e7229 */ /* 0x000fcc0000000806 */
[----:B------:R-:W-:Y:S01]  /*02d0*/  DFMA R12, R10, UR6, R12 ;  /* 0x000000060a0c7c2b */ /* 0x000fe2000800000c */
[----:B------:R-:W-:Y:S01]  /*02e0*/  UMOV UR6, 0x75488a3f ;  /* 0x75488a3f00067882 */ /* 0x000fe20000000000 */
[----:B------:R-:W-:Y:S01]  /*02f0*/  UMOV UR7, 0x3ef3b20a ;  /* 0x3ef3b20a00077882 */ /* 0x000fe20000000000 */
[----:B------:R-:W-:Y:S02]  /*0300*/  DADD R18, R14, R14 ;  /* 0x000000000e127229 */ /* 0x000fe4000000000e */
[----:B------:R-:W-:-:S03]  /*0310*/  DMUL R14, R6, R6 ;  /* 0x00000006060e7228 */ /* 0x000fc60000000000 */
[----:B------:R-:W-:Y:S01]  /*0320*/  DFMA R12, R10, R12, UR6 ;  /* 0x000000060a0c7e2b */ /* 0x000fe2000800000c */
[----:B------:R-:W-:Y:S01]  /*0330*/  UMOV UR6, 0xe4faecd5 ;  /* 0xe4faecd500067882 */ /* 0x000fe20000000000 */
[----:B------:R-:W-:Y:S01]  /*0340*/  UMOV UR7, 0x3f1745cd ;  /* 0x3f1745cd00077882 */ /* 0x000fe20000000000 */
[----:B------:R-:W-:-:S05]  /*0350*/  DFMA R18, RZ, -R6, R18 ;  /* 0x80000006ff12722b */ /* 0x000fca0000000012 */
[----:B------:R-:W-:Y:S01]  /*0360*/  DFMA R12, R10, R12, UR6 ;  /* 0x000000060a0c7e2b */ /* 0x000fe2000800000c */
[----:B------:R-:W-:Y:S01]  /*0370*/  UMOV UR6, 0x258a578b ;  /* 0x258a578b00067882 */ /* 0x000fe20000000000 */
[----:B------:R-:W-:Y:S01]  /*0380*/  UMOV UR7, 0x3f3c71c7 ;  /* 0x3f3c71c700077882 */ /* 0x000fe20000000000 */
[----:B------:R-:W-:-:S05]  /*0390*/  DMUL R8, R8, R18 ;  /* 0x0000001208087228 */ /* 0x000fca0000000000 */
[----:B------:R-:W-:Y:S01]  /*03a0*/  DFMA R12, R10, R12, UR6 ;  /* 0x000000060a0c7e2b */ /* 0x000fe2000800000c */
[----:B------:R-:W-:Y:S01]  /*03b0*/  UMOV UR6, 0x9242b910 ;  /* 0x9242b91000067882 */ /* 0x000fe20000000000 */
[----:B------:R-:W-:-:S03]  /*03c0*/  UMOV UR7, 0x3f624924 ;  /* 0x3f62492400077882 */ /* 0x000fc60000000000 */
[----:B------:R-:W-:Y:S01]  /*03d0*/  IADD3 R23, PT, PT, R9, 0x100000, RZ ;  /* 0x0010000009177810 */ /* 0x000fe20007ffe0ff */
[----:B------:R-:W-:Y:S02]  /*03e0*/  IMAD.MOV.U32 R22, RZ, RZ, R8 ;  /* 0x000000ffff167224 */ /* 0x000fe400078e0008 */
[----:B------:R-:W-:Y:S01]  /*03f0*/  DFMA R12, R10, R12, UR6 ;  /* 0x000000060a0c7e2b */ /* 0x000fe2000800000c */
[----:B------:R-:W-:Y:S01]  /*0400*/  UMOV UR6, 0x99999dfb ;  /* 0x99999dfb00067882 */ /* 0x000fe20000000000 */
[----:B------:R-:W-:-:S06]  /*0410*/  UMOV UR7, 0x3f899999 ;  /* 0x3f89999900077882 */ /* 0x000fcc0000000000 */
[----:B------:R-:W-:Y:S01]  /*0420*/  DFMA R16, R10, R12, UR6 ;  /* 0x000000060a107e2b */ /* 0x000fe2000800000c */
[----:B------:R-:W-:Y:S01]  /*0430*/  UMOV UR6, 0x55555555 ;  /* 0x5555555500067882 */ /* 0x000fe20000000000 */
[----:B------:R-:W-:-:S06]  /*0440*/  UMOV UR7, 0x3fb55555 ;  /* 0x3fb5555500077882 */ /* 0x000fcc0000000000 */
[----:B------:R-:W-:-:S08]  /*0450*/  DFMA R12, R10, R16, UR6 ;  /* 0x000000060a0c7e2b */ /* 0x000fd00008000010 */
[----:B------:R-:W-:Y:S01]  /*0460*/  DADD R20, -R12, UR6 ;  /* 0x000000060c147e29 */ /* 0x000fe20008000100 */
[----:B------:R-:W-:Y:S01]  /*0470*/  UMOV UR6, 0xb9e7b0 ;  /* 0x00b9e7b000067882 */ /* 0x000fe20000000000 */
[----:B------:R-:W-:-:S06]  /*0480*/  UMOV UR7, 0x3c46a4cb ;  /* 0x3c46a4cb00077882 */ /* 0x000fcc0000000000 */
[----:B------:R-:W-:Y:S02]  /*0490*/  DFMA R20, R10, R16, R20 ;  /* 0x000000100a14722b */ /* 0x000fe40000000014 */
[----:B------:R-:W-:-:S06]  /*04a0*/  DMUL R10, R6, R14 ;  /* 0x0000000e060a7228 */ /* 0x000fcc0000000000 */
[----:B------:R-:W-:Y:S01]  /*04b0*/  DADD R18, R20, -UR6 ;  /* 0x8000000614127e29 */ /* 0x000fe20008000000 */
[----:B------:R-:W-:Y:S01]  /*04c0*/  UMOV UR6, 0x0 ;  /* 0x0000000000067882 */ /* 0x000fe20000000000 */
[C---:B------:R-:W-:Y:S01]  /*04d0*/  DFMA R24, R6.reuse, R14, -R10 ;  /* 0x0000000e0618722b */ /* 0x040fe2000000080a */
[----:B------:R-:W-:Y:S01]  /*04e0*/  UMOV UR7, 0x3ff00000 ;  /* 0x3ff0000000077882 */ /* 0x000fe20000000000 */
[----:B------:R-:W-:-:S04]  /*04f0*/  DFMA R20, R6, R6, -R14 ;  /* 0x000000060614722b */ /* 0x000fc8000000080e */
[----:B------:R-:W-:Y:S02]  /*0500*/  DADD R16, R12, R18 ;  /* 0x000000000c107229 */ /* 0x000fe40000000012 */
[----:B------:R-:W-:Y:S02]  /*0510*/  DFMA R24, R8, R14, R24 ;  /* 0x0000000e0818722b */ /* 0x000fe40000000018 */
[----:B------:R-:W-:-:S04]  /*0520*/  DFMA R20, R6, R22, R20 ;  /* 0x000000160614722b */ /* 0x000fc80000000014 */
[----:B------:R-:W-:Y:S02]  /*0530*/  DMUL R14, R16, R10 ;  /* 0x0000000a100e7228 */ /* 0x000fe40000000000 */
[----:B------:R-:W-:Y:S02]  /*0540*/  DADD R12, R12, -R16 ;  /* 0x000000000c0c7229 */ /* 0x000fe40000000810 */
[----:B------:R-:W-:-:S04]  /*0550*/  DFMA R20, R6, R20, R24 ;  /* 0x000000140614722b */ /* 0x000fc80000000018 */
[----:B------:R-:W-:Y:S02]  /*0560*/  DFMA R22, R16, R10, -R14 ;  /* 0x0000000a1016722b */ /* 0x000fe4000000080e */
[----:B------:R-:W-:-:S06]  /*0570*/  DADD R12, R18, R12 ;  /* 0x00000000120c7229 */ /* 0x000fcc000000000c */
[----:B------:R-:W-:-:S08]  /*0580*/  DFMA R20, R16, R20, R22 ;  /* 0x000000141014722b */ /* 0x000fd00000000016 */
[----:B------:R-:W-:-:S08]  /*0590*/  DFMA R12, R12, R10, R20 ;  /* 0x0000000a0c0c722b */ /* 0x000fd00000000014 */
[----:B------:R-:W-:-:S08]  /*05a0*/  DADD R16, R14, R12 ;  /* 0x000000000e107229 */ /* 0x000fd0000000000c */
[--C-:B------:R-:W-:Y:S02]  /*05b0*/  DADD R10, R6, R16.reuse ;  /* 0x00000000060a7229 */ /* 0x100fe40000000010 */
[----:B------:R-:W-:-:S06]  /*05c0*/  DADD R14, R14, -R16 ;  /* 0x000000000e0e7229 */ /* 0x000fcc0000000810 */
[----:B------:R-:W-:Y:S02]  /*05d0*/  DADD R6, R6, -R10 ;  /* 0x0000000006067229 */ /* 0x000fe4000000080a */
[----:B------:R-:W-:-:S06]  /*05e0*/  DADD R14, R12, R14 ;  /* 0x000000000c0e7229 */ /* 0x000fcc000000000e */
[----:B------:R-:W-:-:S08]  /*05f0*/  DADD R6, R16, R6 ;  /* 0x0000000010067229 */ /* 0x000fd00000000006 */
[----:B------:R-:W-:-:S08]  /*0600*/  DADD R6, R14, R6 ;  /* 0x000000000e067229 */ /* 0x000fd00000000006 */
[----:B------:R-:W-:Y:S01]  /*0610*/  DADD R12, R8, R6 ;  /* 0x00000000080c7229 */ /* 0x000fe20000000006 */
[----:B------:R-:W-:Y:S01]  /*0620*/  IMAD.MOV.U32 R8, RZ, RZ, -0x105c611 ;  /* 0xfefa39efff087424 */ /* 0x000fe200078e00ff */
[----:B------:R-:W-:Y:S01]  /*0630*/  MOV R6, 0xfefa39ef ;  /* 0xfefa39ef00067802 */ /* 0x000fe20000000f00 */
[----:B------:R-:W-:Y:S02]  /*0640*/  IMAD.MOV.U32 R9, RZ, RZ, 0x3fe62e42 ;  /* 0x3fe62e42ff097424 */ /* 0x000fe400078e00ff */
[----:B------:R-:W-:-:S03]  /*0650*/  IMAD.MOV.U32 R7, RZ, RZ, 0x3fe62e42 ;  /* 0x3fe62e42ff077424 */ /* 0x000fc600078e00ff */
[----:B------:R-:W-:-:S08]  /*0660*/  DADD R14, R10, R12 ;  /* 0x000000000a0e7229 */ /* 0x000fd0000000000c */
[--C-:B------:R-:W-:Y:S02]  /*0670*/  DFMA R8, R8, UR6, R14.reuse ;  /* 0x0000000608087c2b */ /* 0x100fe4000800000e */
[----:B------:R-:W-:-:S06]  /*0680*/  DADD R10, R10, -R14 ;  /* 0x000000000a0a7229 */ /* 0x000fcc000000080e */
[----:B------:R-:W-:Y:S02]  /*0690*/  DFMA R16, -R6, 1, R8 ;  /* 0x3ff000000610782b */ /* 0x000fe40000000108 */
[----:B------:R-:W-:Y:S01]  /*06a0*/  DADD R10, R12, R10 ;  /* 0x000000000c0a7229 */ /* 0x000fe2000000000a */
[----:B------:R-:W-:Y:S01]  /*06b0*/  IMAD.MOV.U32 R12, RZ, RZ, 0x3b39803f ;  /* 0x3b39803fff0c7424 */ /* 0x000fe200078e00ff */
[----:B------:R-:W-:-:S04]  /*06c0*/  MOV R13, 0x3c7abc9e ;  /* 0x3c7abc9e000d7802 */ /* 0x000fc80000000f00 */
[----:B------:R-:W-:Y:S01]  /*06d0*/  DADD R16, -R14, R16 ;  /* 0x000000000e107229 */ /* 0x000fe20000000110 */
[----:B------:R-:W-:Y:S01]  /*06e0*/  LOP3.LUT R15, R3, 0xff0fffff, RZ, 0xc0, !PT ;  /* 0xff0fffff030f7812 */ /* 0x000fe200078ec0ff */
[----:B------:R-:W-:-:S03]  /*06f0*/  IMAD.MOV.U32 R14, RZ, RZ, R2 ;  /* 0x000000ffff0e7224 */ /* 0x000fc600078e0002 */
[----:B------:R-:W-:-:S03]  /*0700*/  SEL R15, R15, R3, P0 ;  /* 0x000000030f0f7207 */ /* 0x000fc60000000000 */
[----:B------:R-:W-:-:S08]  /*0710*/  DADD R10, R10, -R16 ;  /* 0x000000000a0a7229 */ /* 0x000fd00000000810 */
[----:B------:R-:W-:Y:S01]  /*0720*/  DFMA R10, R12, UR6, R10 ;  /* 0x000000060c0a7c2b */ /* 0x000fe2000800000a */
[----:B------:R-:W-:Y:S01]  /*0730*/  UMOV UR6, 0x3b39803f ;  /* 0x3b39803f00067882 */ /* 0x000fe20000000000 */
[----:B------:R-:W-:-:S06]  /*0740*/  UMOV UR7, 0x3c7abc9e ;  /* 0x3c7abc9e00077882 */ /* 0x000fcc0000000000 */
[----:B------:R-:W-:-:S08]  /*0750*/  DADD R12, R8, R10 ;  /* 0x00000000080c7229 */ /* 0x000fd0000000000a */
[----:B------:R-:W-:Y:S02]  /*0760*/  DADD R8, R8, -R12 ;  /* 0x0000000008087229 */ /* 0x000fe4000000080c */
[----:B------:R-:W-:-:S06]  /*0770*/  DMUL R2, R12, R14 ;  /* 0x0000000e0c027228 */ /* 0x000fcc0000000000 */
[----:B------:R-:W-:Y:S02]  /*0780*/  DADD R8, R10, R8 ;  /* 0x000000000a087229 */ /* 0x000fe40000000008 */
[----:B------:R-:W-:Y:S01]  /*0790*/  DFMA R12, R12, R14, -R2 ;  /* 0x0000000e0c0c722b */ /* 0x000fe20000000802 */
[----:B------:R-:W-:Y:S01]  /*07a0*/  MOV R10, 0x652b82fe ;  /* 0x652b82fe000a7802 */ /* 0x000fe20000000f00 */
[----:B------:R-:W-:-:S06]  /*07b0*/  IMAD.MOV.U32 R11, RZ, RZ, 0x3ff71547 ;  /* 0x3ff71547ff0b7424 */ /* 0x000fcc00078e00ff */
[----:B------:R-:W-:-:S08]  /*07c0*/  DFMA R12, R8, R14, R12 ;  /* 0x0000000e080c722b */ /* 0x000fd0000000000c */
[----:B------:R-:W-:-:S08]  /*07d0*/  DADD R8, R2, R12 ;  /* 0x0000000002087229 */ /* 0x000fd0000000000c */
[----:B------:R-:W-:Y:S02]  /*07e0*/  DFMA R10, R8, R10, 6.75539944105574400000e+15 ;  /* 0x43380000080a742b */ /* 0x000fe4000000000a */
[----:B------:R-:W-:Y:S01]  /*07f0*/  FSETP.GEU.AND P0, PT, |R9|, 4.1917929649353027344, PT ;  /* 0x4086232b0900780b */ /* 0x000fe20003f0e200 */
[----:B------:R-:W-:-:S05]  /*0800*/  DADD R2, R2, -R8 ;  /* 0x0000000002027229 */ /* 0x000fca0000000808 */
[----:B------:R-:W-:-:S03]  /*0810*/  DADD R14, R10, -6.75539944105574400000e+15 ;  /* 0xc33800000a0e7429 */ /* 0x000fc60000000000 */
[----:B------:R-:W-:-:S05]  /*0820*/  DADD R2, R12, R2 ;  /* 0x000000000c027229 */ /* 0x000fca0000000002 */
[----:B------:R-:W-:-:S08]  /*0830*/  DFMA R6, R14, -R6, R8 ;  /* 0x800000060e06722b */ /* 0x000fd00000000008 */
[----:B------:R-:W-:Y:S01]  /*0840*/  DFMA R6, R14, -UR6, R6 ;  /* 0x800000060e067c2b */ /* 0x000fe20008000006 */
[----:B------:R-:W-:Y:S01]  /*0850*/  UMOV UR6, 0x69ce2bdf ;  /* 0x69ce2bdf00067882 */ /* 0x000fe20000000000 */
[----:B------:R-:W-:Y:S01]  /*0860*/  IMAD.MOV.U32 R14, RZ, RZ, -0x35dec16 ;  /* 0xfca213eaff0e7424 */ /* 0x000fe200078e00ff */
[----:B------:R-:W-:Y:S01]  /*0870*/  MOV R15, 0x3e928af3 ;  /* 0x3e928af3000f7802 */ /* 0x000fe20000000f00 */
[----:B------:R-:W-:-:S05]  /*0880*/  UMOV UR7, 0x3e5ade15 ;  /* 0x3e5ade1500077882 */ /* 0x000fca0000000000 */
[----:B------:R-:W-:Y:S01]  /*0890*/  DFMA R14, R6, UR6, R14 ;  /* 0x00000006060e7c2b */ /* 0x000fe2000800000e */
[----:B------:R-:W-:Y:S01]  /*08a0*/  UMOV UR6, 0x62401315 ;  /* 0x6240131500067882 */ /* 0x000fe20000000000 */
[----:B------:R-:W-:-:S06]  /*08b0*/  UMOV UR7, 0x3ec71dee ;  /* 0x3ec71dee00077882 */ /* 0x000fcc0000000000 */
[----:B------:R-:W-:Y:S01]  /*08c0*/  DFMA R14, R6, R14, UR6 ;  /* 0x00000006060e7e2b */ /* 0x000fe2000800000e */
        /* <DEDUP_REMOVED lines=20> */
[----:B------:R-:W-:-:S08]  /*0a10*/  DFMA R14, R6, R14, UR6 ;  /* 0x00000006060e7e2b */ /* 0x000fd0000800000e */
[----:B------:R-:W-:-:S08]  /*0a20*/  DFMA R14, R6, R14, 1 ;  /* 0x3ff00000060e742b */ /* 0x000fd0000000000e */
[----:B------:R-:W-:-:S10]  /*0a30*/  DFMA R14, R6, R14, 1 ;  /* 0x3ff00000060e742b */ /* 0x000fd4000000000e */
[----:B------:R-:W-:Y:S02]  /*0a40*/  IMAD R7, R10, 0x100000, R15 ;  /* 0x001000000a077824 */ /* 0x000fe400078e020f */
[----:B------:R-:W-:Y:S01]  /*0a50*/  IMAD.MOV.U32 R6, RZ, RZ, R14 ;  /* 0x000000ffff067224 */ /* 0x000fe200078e000e */
[----:B------:R-:W-:Y:S06]  /*0a60*/  @!P0 BRA `(.L_x_0) ;  /* 0x0000000000348947 */ /* 0x000fec0003800000 */
[----:B------:R-:W-:Y:S01]  /*0a70*/  FSETP.GEU.AND P1, PT, |R9|, 4.2275390625, PT ;  /* 0x408748000900780b */ /* 0x000fe20003f2e200 */
[C---:B------:R-:W-:Y:S02]  /*0a80*/  DADD R6, R8.reuse, +INF ;  /* 0x7ff0000008067429 */ /* 0x040fe40000000000 */
[----:B------:R-:W-:-:S08]  /*0a90*/  DSETP.GEU.AND P0, PT, R8, RZ, PT ;  /* 0x000000ff0800722a */ /* 0x000fd00003f0e000 */
[----:B------:R-:W-:Y:S02]  /*0aa0*/  FSEL R6, R6, RZ, P0 ;  /* 0x000000ff06067208 */ /* 0x000fe40000000000 */
[----:B------:R-:W-:Y:S01]  /*0ab0*/  FSEL R7, R7, RZ, P0 ;  /* 0x000000ff07077208 */ /* 0x000fe20000000000 */
[----:B------:R-:W-:Y:S06]  /*0ac0*/  @P1 BRA `(.L_x_0) ;  /* 0x00000000001c1947 */ /* 0x000fec0003800000 */
[----:B------:R-:W-:-:S04]  /*0ad0*/  LEA.HI R5, R10, R10, RZ, 0x1 ;  /* 0x0000000a0a057211 */ /* 0x000fc800078f08ff */
[----:B------:R-:W-:-:S04]  /*0ae0*/  SHF.R.S32.HI R5, RZ, 0x1, R5 ;  /* 0x00000001ff057819 */ /* 0x000fc80000011405 */
[----:B------:R-:W-:Y:S01]  /*0af0*/  IADD3 R6, PT, PT, R10, -R5, RZ ;  /* 0x800000050a067210 */ /* 0x000fe20007ffe0ff */
[----:B------:R-:W-:-:S03]  /*0b00*/  IMAD R15, R5, 0x100000, R15 ;  /* 0x00100000050f7824 */ /* 0x000fc600078e020f */
[----:B------:R-:W-:Y:S01]  /*0b10*/  LEA R7, R6, 0x3ff00000, 0x14 ;  /* 0x3ff0000006077811 */ /* 0x000fe200078ea0ff */
[----:B------:R-:W-:-:S06]  /*0b20*/  IMAD.MOV.U32 R6, RZ, RZ, RZ ;  /* 0x000000ffff067224 */ /* 0x000fcc00078e00ff */
[----:B------:R-:W-:-:S11]  /*0b30*/  DMUL R6, R14, R6 ;  /* 0x000000060e067228 */ /* 0x000fd60000000000 */
.L_x_0:
[----:B------:R-:W-:Y:S02]  /*0b40*/  DFMA R2, R2, R6, R6 ;  /* 0x000000060202722b */ /* 0x000fe40000000006 */
[----:B------:R-:W-:-:S08]  /*0b50*/  DSETP.NEU.AND P0, PT, |R6|, +INF , PT ;  /* 0x7ff000000600742a */ /* 0x000fd00003f0d200 */
[----:B------:R-:W-:Y:S02]  /*0b60*/  FSEL R5, R6, R2, !P0 ;  /* 0x0000000206057208 */ /* 0x000fe40004000000 */
[----:B------:R-:W-:Y:S01]  /*0b70*/  FSEL R6, R7, R3, !P0 ;  /* 0x0000000307067208 */ /* 0x000fe20004000000 */
[----:B------:R-:W-:Y:S01]  /*0b80*/  IMAD.MOV.U32 R3, RZ, RZ, 0x0 ;  /* 0x00000000ff037424 */ /* 0x000fe200078e00ff */
[----:B------:R-:W-:-:S04]  /*0b90*/  MOV R2, R0 ;  /* 0x0000000000027202 */ /* 0x000fc80000000f00 */
[----:B------:R-:W-:Y:S05]  /*0ba0*/  RET.REL.NODEC R2 `(_Z6kernelPiii) ;  /* 0xfffffff402147950 */ /* 0x000fea0003c3ffff */
.L_x_1:
[----:B------:R-:W-:-:S00]  /*0bb0*/  BRA `(.L_x_1) ;  /* 0xfffffffc00fc7947 */ /* 0x000fc0000383ffff */
[----:B------:R-:W-:-:S00]  /*0bc0*/  NOP ;  /* 0x0000000000007918 */ /* 0x000fc00000000000 */
        /* <DEDUP_REMOVED lines=11> */
.L_x_3:


//--------------------- .text._Z10init_arrayPi    --------------------------
	.section	.text._Z10init_arrayPi,"ax",@progbits
	.align	128
        .global         _Z10init_arrayPi
        .type           _Z10init_arrayPi,@function
        .size           _Z10init_arrayPi,(.L_x_5 - _Z10init_arrayPi)
        .other          _Z10init_arrayPi,@"STO_CUDA_ENTRY STV_DEFAULT"
_Z10init_arrayPi:
.text._Z10init_arrayPi:
[----:B------:R-:W-:Y:S01]  /*0000*/  LDC R1, c[0x0][0x37c] ;  /* 0x0000df00ff017b82 */ /* 0x000fe20000000800 */
[----:B------:R-:W0:Y:S07]  /*0010*/  S2R R0, SR_TID.X ;  /* 0x0000000000007919 */ /* 0x000e2e0000002100 */
[----:B------:R-:W1:Y:S01]  /*0020*/  S2UR UR5, SR_CTAID.X ;  /* 0x00000000000579c3 */ /* 0x000e620000002500 */
[----:B------:R-:W1:Y:S02]  /*0030*/  LDCU UR4, c[0x0][0x360] ;  /* 0x00006c00ff0477ac */ /* 0x000e640008000800 */
[----:B-1----:R-:W-:Y:S01]  /*0040*/  UIMAD UR4, UR4, UR5, URZ ;  /* 0x00000005040472a4 */ /* 0x002fe2000f8e02ff */
[----:B0-----:R-:W-:-:S05]  /*0050*/  IMAD.MOV R0, RZ, RZ, -R0 ;  /* 0x000000ffff007224 */ /* 0x001fca00078e0a00 */
[----:B------:R-:W-:-:S13]  /*0060*/  ISETP.NE.AND P0, PT, R0, UR4, PT ;  /* 0x0000000400007c0c */ /* 0x000fda000bf05270 */
[----:B------:R-:W-:Y:S05]  /*0070*/  @P0 EXIT ;  /* 0x000000000000094d */ /* 0x000fea0003800000 */
[----:B------:R-:W0:Y:S01]  /*0080*/  LDC.64 R2, c[0x0][0x380] ;  /* 0x0000e000ff027b82 */ /* 0x000e220000000a00 */
[----:B------:R-:W0:Y:S01]  /*0090*/  LDCU.64 UR4, c[0x0][0x358] ;  /* 0x00006b00ff0477ac */ /* 0x000e220008000a00 */
[----:B------:R-:W-:Y:S02]  /*00a0*/  HFMA2 R9, -RZ, RZ, 0, 4.17232513427734375e-07 ;  /* 0x00000007ff097431 */ /* 0x000fe400000001ff */
[----:B------:R-:W-:Y:S02]  /*00b0*/  IMAD.MOV.U32 R7, RZ, RZ, 0x1 ;  /* 0x00000001ff077424 */ /* 0x000fe400078e00ff */
[----:B------:R-:W-:Y:S02]  /*00c0*/  HFMA2 R5, -RZ, RZ, 0, 1.78813934326171875e-07 ;  /* 0x00000003ff057431 */ /* 0x000fe400000001ff */
[----:B------:R-:W-:Y:S01]  /*00d0*/  IMAD.MOV.U32 R11, RZ, RZ, 0x4 ;  /* 0x00000004ff0b7424 */ /* 0x000fe200078e00ff */
[----:B------:R-:W-:Y:S01]  /*00e0*/  MOV R13, 0x6 ;  /* 0x00000006000d7802 */ /* 0x000fe20000000f00 */
[----:B0-----:R-:W-:Y:S04]  /*00f0*/  STG.E desc[UR4][R2.64+0x4], R7 ;  /* 0x0000040702007986 */ /* 0x001fe8000c101904 */
[----:B------:R-:W-:Y:S04]  /*0100*/  STG.E desc[UR4][R2.64+0x14], R7 ;  /* 0x0000140702007986 */ /* 0x000fe8000c101904 */
[----:B------:R-:W-:Y:S04]  /*0110*/  STG.E desc[UR4][R2.64+0x8], R9 ;  /* 0x0000080902007986 */ /* 0x000fe8000c101904 */
[----:B------:R-:W-:Y:S04]  /*0120*/  STG.E desc[UR4][R2.64+0x10], R11 ;  /* 0x0000100b02007986 */ /* 0x000fe8000c101904 */
[----:B------:R-:W-:Y:S04]  /*0130*/  STG.E desc[UR4][R2.64+0x18], R13 ;  /* 0x0000180d02007986 */ /* 0x000fe8000c101904 */
[----:B------:R-:W-:Y:S04]  /*0140*/  STG.E desc[UR4][R2.64], R5 ;  /* 0x0000000502007986 */ /* 0x000fe8000c101904 */
[----:B------:R-:W-:Y:S04]  /*0150*/  STG.E desc[UR4][R2.64+0x1c], R5 ;  /* 0x00001c0502007986 */ /* 0x000fe8000c101904 */
[----:B------:R-:W-:Y:S01]  /*0160*/  STG.E desc[UR4][R2.64+0xc], RZ ;  /* 0x00000cff02007986 */ /* 0x000fe2000c101904 */
[----:B------:R-:W-:Y:S05]  /*0170*/  EXIT ;  /* 0x000000000000794d */ /* 0x000fea0003800000 */
.L_x_2:
        /* <DEDUP_REMOVED lines=16> */
.L_x_5:


//--------------------- .nv.shared.reserved.0     --------------------------
	.section	.nv.shared.reserved.0,"aw",@nobits
	.weak		__nv_reservedSMEM_offset_0_alias
	.size		__nv_reservedSMEM_offset_0_alias, 0, 64
	.other		__nv_reservedSMEM_offset_0_alias,@"STO_CUDA_RESERVED_SHARED STV_DEFAULT"
__nv_reservedSMEM_offset_0_alias:
	.zero		0
	.zero		64


//--------------------- .nv.constant0._Z6kernelPiii --------------------------
	.section	.nv.constant0._Z6kernelPiii,"a",@progbits
	.sectionflags	@""
	.align	4
.nv.constant0._Z6kernelPiii:
	.zero		912


//--------------------- .nv.constant0._Z10init_arrayPi --------------------------
	.section	.nv.constant0._Z10init_arrayPi,"a",@progbits
	.sectionflags	@""
	.align	4
.nv.constant0._Z10init_arrayPi:
	.zero		904


//--------------------- SYMBOLS --------------------------

	.type		.nv.reservedSmem.offset0,@object
	.size		.nv.reservedSmem.offset0,0x4
